	.headerflags	@"EF_CUDA_TEXMODE_UNIFIED EF_CUDA_64BIT_ADDRESS EF_CUDA_ACCELERATORS EF_CUDA_SM90 EF_CUDA_VIRTUAL_SM(EF_CUDA_SM90)"
	.elftype	@"ET_EXEC"


//--------------------- .nv.info                  --------------------------
	.section	.nv.info,"",@"SHT_CUDA_INFO"
	.align	4


	//----- nvinfo : EIATTR_REGCOUNT
	.align		4
        /*0000*/ 	.byte	0x04, 0x2f
        /*0002*/ 	.short	(.L_2 - .L_1)
	.align		4
.L_1:
        /*0004*/ 	.word	index@(triton_poi_fused__log_softmax_28)
        /*0008*/ 	.word	0x00000011


	//----- nvinfo : EIATTR_MIN_STACK_SIZE
	.align		4
.L_2:
        /*000c*/ 	.byte	0x04, 0x12
        /*000e*/ 	.short	(.L_4 - .L_3)
	.align		4
.L_3:
        /*0010*/ 	.word	index@(triton_poi_fused__log_softmax_28)
        /*0014*/ 	.word	0x00000000


	//----- nvinfo : EIATTR_FRAME_SIZE
	.align		4
.L_4:
        /*0018*/ 	.byte	0x04, 0x11
        /*001a*/ 	.short	(.L_6 - .L_5)
	.align		4
.L_5:
        /*001c*/ 	.word	index@(triton_poi_fused__log_softmax_28)
        /*0020*/ 	.word	0x00000000


	//----- nvinfo : EIATTR_MIN_STACK_SIZE
	.align		4
.L_6:
        /*0024*/ 	.byte	0x04, 0x12
        /*0026*/ 	.short	(.L_8 - .L_7)
	.align		4
.L_7:
        /*0028*/ 	.word	index@(triton_poi_fused__log_softmax_28)
        /*002c*/ 	.word	0x00000000
.L_8:


//--------------------- .nv.info.triton_poi_fused__log_softmax_28 --------------------------
	.section	.nv.info.triton_poi_fused__log_softmax_28,"",@"SHT_CUDA_INFO"
	.sectionflags	@""
	.align	4


	//----- nvinfo : EIATTR_CUDA_API_VERSION
	.align		4
        /*0000*/ 	.byte	0x04, 0x37
        /*0002*/ 	.short	(.L_10 - .L_9)
.L_9:
        /*0004*/ 	.word	0x0000007c


	//----- nvinfo : EIATTR_KPARAM_INFO
	.align		4
.L_10:
        /*0008*/ 	.byte	0x04, 0x17
        /*000a*/ 	.short	(.L_12 - .L_11)
.L_11:
        /*000c*/ 	.word	0x00000000
        /*0010*/ 	.short	0x0002
        /*0012*/ 	.short	0x0010
        /*0014*/ 	.byte	0x00, 0xf0, 0x11, 0x00


	//----- nvinfo : EIATTR_KPARAM_INFO
	.align		4
.L_12:
        /*0018*/ 	.byte	0x04, 0x17
        /*001a*/ 	.short	(.L_14 - .L_13)
.L_13:
        /*001c*/ 	.word	0x00000000
        /*0020*/ 	.short	0x0001
        /*0022*/ 	.short	0x0008
        /*0024*/ 	.byte	0x00, 0xf4, 0x21, 0x00


	//----- nvinfo : EIATTR_KPARAM_INFO
	.align		4
.L_14:
        /*0028*/ 	.byte	0x04, 0x17
        /*002a*/ 	.short	(.L_16 - .L_15)
.L_15:
        /*002c*/ 	.word	0x00000000
        /*0030*/ 	.short	0x0000
        /*0032*/ 	.short	0x0000
        /*0034*/ 	.byte	0x00, 0xf4, 0x21, 0x00


	//----- nvinfo : EIATTR_SPARSE_MMA_MASK
	.align		4
.L_16:
        /*0038*/ 	.byte	0x03, 0x50
        /*003a*/ 	.short	0x0000


	//----- nvinfo : EIATTR_MAXREG_COUNT
	.align		4
        /*003c*/ 	.byte	0x03, 0x1b
        /*003e*/ 	.short	0x00ff


	//----- nvinfo : EIATTR_EXIT_INSTR_OFFSETS
	.align		4
        /*0040*/ 	.byte	0x04, 0x1c
        /*0042*/ 	.short	(.L_18 - .L_17)


	//   ....[0]....
.L_17:
        /*0044*/ 	.word	0x00000840


	//----- nvinfo : EIATTR_REQNTID
	.align		4
.L_18:
        /*0048*/ 	.byte	0x04, 0x10
        /*004a*/ 	.short	(.L_20 - .L_19)
.L_19:
        /*004c*/ 	.word	0x00000080
        /*0050*/ 	.word	0x00000001
        /*0054*/ 	.word	0x00000001


	//----- nvinfo : EIATTR_CBANK_PARAM_SIZE
	.align		4
.L_20:
        /*0058*/ 	.byte	0x03, 0x19
        /*005a*/ 	.short	0x0014


	//----- nvinfo : EIATTR_PARAM_CBANK
	.align		4
        /*005c*/ 	.byte	0x04, 0x0a
        /*005e*/ 	.short	(.L_22 - .L_21)
	.align		4
.L_21:
        /*0060*/ 	.word	index@(.nv.constant0.triton_poi_fused__log_softmax_28)
        /*0064*/ 	.short	0x0210
        /*0066*/ 	.short	0x0014


	//----- nvinfo : EIATTR_SW_WAR
	.align		4
.L_22:
        /*0068*/ 	.byte	0x04, 0x36
        /*006a*/ 	.short	(.L_24 - .L_23)
.L_23:
        /*006c*/ 	.word	0x00000008
.L_24:


//--------------------- .nv.callgraph             --------------------------
	.section	.nv.callgraph,"",@"SHT_CUDA_CALLGRAPH"
	.align	4
	.sectionentsize	8
	.align		4
        /*0000*/ 	.word	0x00000000
	.align		4
        /*0004*/ 	.word	0xffffffff
	.align		4
        /*0008*/ 	.word	0x00000000
	.align		4
        /*000c*/ 	.word	0xfffffffe
	.align		4
        /*0010*/ 	.word	0x00000000
	.align		4
        /*0014*/ 	.word	0xfffffffd
	.align		4
        /*0018*/ 	.word	0x00000000
	.align		4
        /*001c*/ 	.word	0xfffffffc


//--------------------- .nv.constant4             --------------------------
	.section	.nv.constant4,"a",@progbits
	.align	8
	.align		8
.nv.constant4:
        /*0000*/ 	.dword	_$_str


//--------------------- .text.triton_poi_fused__log_softmax_28 --------------------------
	.section	.text.triton_poi_fused__log_softmax_28,"ax",@progbits
	.align	128
        .global         triton_poi_fused__log_softmax_28
        .type           triton_poi_fused__log_softmax_28,@function
        .size           triton_poi_fused__log_softmax_28,(.L_x_1 - triton_poi_fused__log_softmax_28)
        .other          triton_poi_fused__log_softmax_28,@"STO_CUDA_ENTRY STV_DEFAULT"
triton_poi_fused__log_softmax_28:
.text.triton_poi_fused__log_softmax_28:
[----:B------:R-:W-:Y:S01]  /*0000*/  LDC R1, c[0x0][0x28] ;  /* 0x00000a00ff017b82 */ /* 0x000fe20000000800 */
[----:B------:R-:W1:Y:S07]  /*0010*/  S2R R0, SR_TID.X ;  /* 0x0000000000007919 */ /* 0x000e6e0000002100 */
[----:B------:R-:W2:Y:S01]  /*0020*/  LDC.64 R2, c[0x0][0x210] ;  /* 0x00008400ff027b82 */ /* 0x000ea20000000a00 */
[----:B------:R-:W-:Y:S01]  /*0030*/  ULDC.64 UR4, c[0x0][0x208] ;  /* 0x0000820000047ab9 */ /* 0x000fe20000000a00 */
[----:B------:R-:W-:Y:S01]  /*0040*/  ULDC.64 UR6, c[0x0][0x218] ;  /* 0x0000860000067ab9 */ /* 0x000fe20000000a00 */
[----:B------:R-:W3:Y:S01]  /*0050*/  S2R R7, SR_CTAID.X ;  /* 0x0000000000077919 */ /* 0x000ee20000002500 */
[----:B-1----:R-:W-:-:S02]  /*0060*/  SHF.L.U32 R0, R0, 0x1, RZ ;  /* 0x0000000100007819 */ /* 0x002fc400000006ff */
[----:B---3--:R-:W-:Y:S02]  /*0070*/  SHF.R.S32.HI R5, RZ, 0x17, R7 ;  /* 0x00000017ff057819 */ /* 0x008fe40000011407 */
[----:B------:R-:W-:Y:S02]  /*0080*/  LOP3.LUT R0, R0, 0xfe, RZ, 0xc0, !PT ;  /* 0x000000fe00007812 */ /* 0x000fe400078ec0ff */
[----:B------:R-:W-:Y:S02]  /*0090*/  SGXT R5, R5, 0x1 ;  /* 0x000000010505781a */ /* 0x000fe40000000200 */
[----:B------:R-:W-:-:S04]  /*00a0*/  LEA R0, R7, R0, 0x8 ;  /* 0x0000000007007211 */ /* 0x000fc800078e40ff */
[CC--:B------:R-:W-:Y:S02]  /*00b0*/  LEA.HI R4, R5.reuse, R0.reuse, RZ, 0xc ;  /* 0x0000000005047211 */ /* 0x0c0fe400078f60ff */
[----:B------:R-:W-:Y:S02]  /*00c0*/  LEA.HI R6, R5, R0, RZ, 0xe ;  /* 0x0000000005067211 */ /* 0x000fe400078f70ff */
[----:B------:R-:W-:Y:S02]  /*00d0*/  LOP3.LUT R5, R4, 0xfffff000, RZ, 0xc0, !PT ;  /* 0xfffff00004057812 */ /* 0x000fe400078ec0ff */
[----:B------:R-:W-:-:S04]  /*00e0*/  LOP3.LUT R6, R6, 0xffffc000, RZ, 0xc0, !PT ;  /* 0xffffc00006067812 */ /* 0x000fc800078ec0ff */
[----:B------:R-:W-:-:S05]  /*00f0*/  IADD3 R11, R6, R0, -R5 ;  /* 0x00000000060b7210 */ /* 0x000fca0007ffe805 */
[----:B--2---:R-:W-:-:S06]  /*0100*/  IMAD.WIDE R4, R11, 0x4, R2 ;  /* 0x000000040b047825 */ /* 0x004fcc00078e0202 */
[----:B------:R-:W2:Y:S01]  /*0110*/  LDG.E.EL.64 R4, desc[UR4][R4.64] ;  /* 0x0000000404047981 */ /* 0x000ea2000c2e1b00 */
[----:B------:R-:W-:Y:S02]  /*0120*/  IADD3 R7, R11, 0x1000, RZ ;  /* 0x000010000b077810 */ /* 0x000fe40007ffe0ff */
[----:B------:R-:W-:-:S03]  /*0130*/  IADD3 R9, R11, 0x2000, RZ ;  /* 0x000020000b097810 */ /* 0x000fc60007ffe0ff */
[----:B------:R-:W-:Y:S01]  /*0140*/  IMAD.WIDE R6, R7, 0x4, R2 ;  /* 0x0000000407067825 */ /* 0x000fe200078e0202 */
[----:B------:R-:W-:-:S03]  /*0150*/  IADD3 R11, R11, 0x3000, RZ ;  /* 0x000030000b0b7810 */ /* 0x000fc60007ffe0ff */
[--C-:B------:R-:W-:Y:S02]  /*0160*/  IMAD.WIDE R8, R9, 0x4, R2.reuse ;  /* 0x0000000409087825 */ /* 0x100fe400078e0202 */
[----:B------:R-:W3:Y:S02]  /*0170*/  LDG.E.EL.64 R6, desc[UR4][R6.64] ;  /* 0x0000000406067981 */ /* 0x000ee4000c2e1b00 */
[--C-:B------:R-:W-:Y:S02]  /*0180*/  IMAD.WIDE R10, R11, 0x4, R2.reuse ;  /* 0x000000040b0a7825 */ /* 0x100fe400078e0202 */
[----:B------:R-:W4:Y:S04]  /*0190*/  LDG.E.EL.64 R8, desc[UR4][R8.64] ;  /* 0x0000000408087981 */ /* 0x000f28000c2e1b00 */
[----:B------:R-:W5:Y:S01]  /*01a0*/  LDG.E.EL.64 R10, desc[UR4][R10.64] ;  /* 0x000000040a0a7981 */ /* 0x000f62000c2e1b00 */
[----:B------:R-:W-:-:S06]  /*01b0*/  IMAD.WIDE R2, R0, 0x4, R2 ;  /* 0x0000000400027825 */ /* 0x000fcc00078e0202 */
[----:B------:R-:W5:Y:S01]  /*01c0*/  LDG.E.64 R2, desc[UR4][R2.64] ;  /* 0x0000000402027981 */ /* 0x000f62000c1e1b00 */
[----:B--2---:R-:W-:Y:S01]  /*01d0*/  FMUL R4, R4, 1.4426950216293334961 ;  /* 0x3fb8aa3b04047820 */ /* 0x004fe20000400000 */
[----:B------:R-:W-:-:S04]  /*01e0*/  FMUL R5, R5, 1.4426950216293334961 ;  /* 0x3fb8aa3b05057820 */ /* 0x000fc80000400000 */
[----:B------:R-:W-:Y:S02]  /*01f0*/  FSETP.GEU.AND P6, PT, R4, -126, PT ;  /* 0xc2fc00000400780b */ /* 0x000fe40003fce000 */
[----:B------:R-:W-:Y:S01]  /*0200*/  FSETP.GEU.AND P4, PT, R5, -126, PT ;  /* 0xc2fc00000500780b */ /* 0x000fe20003f8e000 */
[----:B---3--:R-:W-:Y:S01]  /*0210*/  FMUL R12, R7, 1.4426950216293334961 ;  /* 0x3fb8aa3b070c7820 */ /* 0x008fe20000400000 */
[----:B------:R-:W-:Y:S01]  /*0220*/  FMUL R6, R6, 1.4426950216293334961 ;  /* 0x3fb8aa3b06067820 */ /* 0x000fe20000400000 */
[----:B----4-:R-:W-:-:S03]  /*0230*/  FMUL R8, R8, 1.4426950216293334961 ;  /* 0x3fb8aa3b08087820 */ /* 0x010fc60000400000 */
[----:B------:R-:W-:-:S05]  /*0240*/  FSETP.GEU.AND P3, PT, R12, -126, PT ;  /* 0xc2fc00000c00780b */ /* 0x000fca0003f6e000 */
[----:B------:R-:W-:Y:S01]  /*0250*/  @!P6 FMUL R4, R4, 0.5 ;  /* 0x3f0000000404e820 */ /* 0x000fe20000400000 */
[----:B------:R-:W-:Y:S01]  /*0260*/  FSETP.GEU.AND P5, PT, R6, -126, PT ;  /* 0xc2fc00000600780b */ /* 0x000fe20003fae000 */
[----:B------:R-:W-:Y:S01]  /*0270*/  FMUL R13, R9, 1.4426950216293334961 ;  /* 0x3fb8aa3b090d7820 */ /* 0x000fe20000400000 */
[----:B-----5:R-:W-:Y:S01]  /*0280*/  FMUL R14, R11, 1.4426950216293334961 ;  /* 0x3fb8aa3b0b0e7820 */ /* 0x020fe20000400000 */
[----:B------:R-:W-:Y:S01]  /*0290*/  FMUL R10, R10, 1.4426950216293334961 ;  /* 0x3fb8aa3b0a0a7820 */ /* 0x000fe20000400000 */
[----:B------:R-:W-:Y:S01]  /*02a0*/  FSETP.GEU.AND P2, PT, R8, -126, PT ;  /* 0xc2fc00000800780b */ /* 0x000fe20003f4e000 */
[----:B------:R-:W1:Y:S01]  /*02b0*/  MUFU.EX2 R4, R4 ;  /* 0x0000000400047308 */ /* 0x000e620000000800 */
[----:B------:R-:W-:Y:S01]  /*02c0*/  FSETP.GEU.AND P1, PT, R13, -126, PT ;  /* 0xc2fc00000d00780b */ /* 0x000fe20003f2e000 */
[----:B------:R-:W-:Y:S01]  /*02d0*/  @!P4 FMUL R5, R5, 0.5 ;  /* 0x3f0000000505c820 */ /* 0x000fe20000400000 */
[----:B------:R-:W-:Y:S01]  /*02e0*/  FSETP.GEU.AND P0, PT, R10, -126, PT ;  /* 0xc2fc00000a00780b */ /* 0x000fe20003f0e000 */
[----:B------:R-:W-:-:S04]  /*02f0*/  @!P3 FMUL R12, R12, 0.5 ;  /* 0x3f0000000c0cb820 */ /* 0x000fc80000400000 */
[----:B------:R-:W-:Y:S01]  /*0300*/  @!P5 FMUL R6, R6, 0.5 ;  /* 0x3f0000000606d820 */ /* 0x000fe20000400000 */
[----:B------:R-:W2:Y:S03]  /*0310*/  MUFU.EX2 R5, R5 ;  /* 0x0000000500057308 */ /* 0x000ea60000000800 */
[----:B------:R-:W-:Y:S02]  /*0320*/  @!P2 FMUL R8, R8, 0.5 ;  /* 0x3f0000000808a820 */ /* 0x000fe40000400000 */
[----:B------:R-:W-:Y:S01]  /*0330*/  @!P1 FMUL R13, R13, 0.5 ;  /* 0x3f0000000d0d9820 */ /* 0x000fe20000400000 */
[----:B-1----:R-:W-:Y:S01]  /*0340*/  @!P6 FMUL R4, R4, R4 ;  /* 0x000000040404e220 */ /* 0x002fe20000400000 */
[----:B------:R-:W-:Y:S01]  /*0350*/  FSETP.GEU.AND P6, PT, R14, -126, PT ;  /* 0xc2fc00000e00780b */ /* 0x000fe20003fce000 */
[----:B------:R-:W1:Y:S01]  /*0360*/  MUFU.EX2 R7, R6 ;  /* 0x0000000600077308 */ /* 0x000e620000000800 */
[----:B------:R-:W-:Y:S01]  /*0370*/  @!P0 FMUL R10, R10, 0.5 ;  /* 0x3f0000000a0a8820 */ /* 0x000fe20000400000 */
[----:B--2---:R-:W-:-:S06]  /*0380*/  @!P4 FMUL R5, R5, R5 ;  /* 0x000000050505c220 */ /* 0x004fcc0000400000 */
[----:B------:R-:W2:Y:S04]  /*0390*/  MUFU.EX2 R12, R12 ;  /* 0x0000000c000c7308 */ /* 0x000ea80000000800 */
[----:B------:R-:W-:Y:S01]  /*03a0*/  @!P6 FMUL R14, R14, 0.5 ;  /* 0x3f0000000e0ee820 */ /* 0x000fe20000400000 */
[----:B-1----:R-:W-:-:S03]  /*03b0*/  @!P5 FMUL R7, R7, R7 ;  /* 0x000000070707d220 */ /* 0x002fc60000400000 */
[----:B------:R-:W1:Y:S01]  /*03c0*/  MUFU.EX2 R9, R8 ;  /* 0x0000000800097308 */ /* 0x000e620000000800 */
[----:B------:R-:W-:Y:S01]  /*03d0*/  FADD R4, R4, R7 ;  /* 0x0000000704047221 */ /* 0x000fe20000000000 */
[----:B--2---:R-:W-:-:S06]  /*03e0*/  @!P3 FMUL R12, R12, R12 ;  /* 0x0000000c0c0cb220 */ /* 0x004fcc0000400000 */
[----:B------:R-:W2:Y:S01]  /*03f0*/  MUFU.EX2 R6, R13 ;  /* 0x0000000d00067308 */ /* 0x000ea20000000800 */
[----:B------:R-:W-:Y:S01]  /*0400*/  FADD R5, R5, R12 ;  /* 0x0000000c05057221 */ /* 0x000fe20000000000 */
[----:B-1----:R-:W-:-:S06]  /*0410*/  @!P2 FMUL R9, R9, R9 ;  /* 0x000000090909a220 */ /* 0x002fcc0000400000 */
[----:B------:R-:W1:Y:S01]  /*0420*/  MUFU.EX2 R11, R10 ;  /* 0x0000000a000b7308 */ /* 0x000e620000000800 */
[----:B------:R-:W-:Y:S01]  /*0430*/  FADD R4, R4, R9 ;  /* 0x0000000904047221 */ /* 0x000fe20000000000 */
[----:B--2---:R-:W-:-:S06]  /*0440*/  @!P1 FMUL R6, R6, R6 ;  /* 0x0000000606069220 */ /* 0x004fcc0000400000 */
[----:B------:R-:W2:Y:S01]  /*0450*/  MUFU.EX2 R14, R14 ;  /* 0x0000000e000e7308 */ /* 0x000ea20000000800 */
[----:B------:R-:W-:Y:S01]  /*0460*/  FADD R5, R5, R6 ;  /* 0x0000000605057221 */ /* 0x000fe20000000000 */
[----:B-1----:R-:W-:-:S04]  /*0470*/  @!P0 FMUL R11, R11, R11 ;  /* 0x0000000b0b0b8220 */ /* 0x002fc80000400000 */
[----:B------:R-:W-:Y:S01]  /*0480*/  FADD R4, R4, R11 ;  /* 0x0000000b04047221 */ /* 0x000fe20000000000 */
[----:B------:R-:W-:Y:S01]  /*0490*/  HFMA2.MMA R11, -RZ, RZ, 1.5048828125, 33.21875 ;  /* 0x3e055027ff0b7435 */ /* 0x000fe200000001ff */
[----:B--2---:R-:W-:-:S03]  /*04a0*/  @!P6 FMUL R14, R14, R14 ;  /* 0x0000000e0e0ee220 */ /* 0x004fc60000400000 */
[----:B------:R-:W-:Y:S01]  /*04b0*/  FSETP.GEU.AND P0, PT, R4, 1.175494350822287508e-38, PT ;  /* 0x008000000400780b */ /* 0x000fe20003f0e000 */
[----:B------:R-:W-:-:S05]  /*04c0*/  FADD R5, R5, R14 ;  /* 0x0000000e05057221 */ /* 0x000fca0000000000 */
[----:B------:R-:W-:-:S07]  /*04d0*/  FSETP.GEU.AND P1, PT, R5, 1.175494350822287508e-38, PT ;  /* 0x008000000500780b */ /* 0x000fce0003f2e000 */
[----:B------:R-:W-:-:S05]  /*04e0*/  @!P0 FMUL R4, R4, 8388608 ;  /* 0x4b00000004048820 */ /* 0x000fca0000400000 */
[----:B------:R-:W-:Y:S02]  /*04f0*/  IADD3 R9, R4, -0x3f2aaaab, RZ ;  /* 0xc0d5555504097810 */ /* 0x000fe40007ffe0ff */
[----:B------:R-:W-:Y:S01]  /*0500*/  FSETP.NEU.AND P2, PT, R4, RZ, PT ;  /* 0x000000ff0400720b */ /* 0x000fe20003f4d000 */
[----:B------:R-:W-:Y:S01]  /*0510*/  @!P1 FMUL R5, R5, 8388608 ;  /* 0x4b00000005059820 */ /* 0x000fe20000400000 */
[----:B------:R-:W-:-:S04]  /*0520*/  LOP3.LUT R9, R9, 0xff800000, RZ, 0xc0, !PT ;  /* 0xff80000009097812 */ /* 0x000fc800078ec0ff */
[----:B------:R-:W-:Y:S02]  /*0530*/  IADD3 R8, R5, -0x3f2aaaab, RZ ;  /* 0xc0d5555505087810 */ /* 0x000fe40007ffe0ff */
[----:B------:R-:W-:Y:S02]  /*0540*/  IADD3 R7, R4, -R9, RZ ;  /* 0x8000000904077210 */ /* 0x000fe40007ffe0ff */
[----:B------:R-:W-:Y:S02]  /*0550*/  LOP3.LUT R8, R8, 0xff800000, RZ, 0xc0, !PT ;  /* 0xff80000008087812 */ /* 0x000fe400078ec0ff */
[----:B------:R-:W-:Y:S01]  /*0560*/  I2FP.F32.S32 R9, R9 ;  /* 0x0000000900097245 */ /* 0x000fe20000201400 */
[----:B------:R-:W-:Y:S01]  /*0570*/  FADD R7, R7, -1 ;  /* 0xbf80000007077421 */ /* 0x000fe20000000000 */
[----:B------:R-:W-:Y:S02]  /*0580*/  IADD3 R6, R5, -R8, RZ ;  /* 0x8000000805067210 */ /* 0x000fe40007ffe0ff */
[----:B------:R-:W-:Y:S01]  /*0590*/  I2FP.F32.S32 R8, R8 ;  /* 0x0000000800087245 */ /* 0x000fe20000201400 */
[----:B------:R-:W-:-:S02]  /*05a0*/  FFMA.FTZ R10, R7, -R11, 0.14084610342979431152 ;  /* 0x3e1039f6070a7423 */ /* 0x000fc4000001080b */
[----:B------:R-:W-:Y:S02]  /*05b0*/  FADD R6, R6, -1 ;  /* 0xbf80000006067421 */ /* 0x000fe40000000000 */
[C---:B------:R-:W-:Y:S02]  /*05c0*/  FFMA.FTZ R10, R7.reuse, R10, -0.12148627638816833496 ;  /* 0xbdf8cdcc070a7423 */ /* 0x040fe4000001000a */
[C---:B------:R-:W-:Y:S02]  /*05d0*/  FFMA.FTZ R11, R6.reuse, -R11, 0.14084610342979431152 ;  /* 0x3e1039f6060b7423 */ /* 0x040fe4000001080b */
[C---:B------:R-:W-:Y:S02]  /*05e0*/  FFMA.FTZ R10, R7.reuse, R10, 0.13980610668659210205 ;  /* 0x3e0f2955070a7423 */ /* 0x040fe4000001000a */
[----:B------:R-:W-:Y:S02]  /*05f0*/  FFMA.FTZ R11, R6, R11, -0.12148627638816833496 ;  /* 0xbdf8cdcc060b7423 */ /* 0x000fe4000001000b */
[----:B------:R-:W-:-:S02]  /*0600*/  FFMA.FTZ R10, R7, R10, -0.16684235632419586182 ;  /* 0xbe2ad8b9070a7423 */ /* 0x000fc4000001000a */
[C---:B------:R-:W-:Y:S02]  /*0610*/  FFMA.FTZ R11, R6.reuse, R11, 0.13980610668659210205 ;  /* 0x3e0f2955060b7423 */ /* 0x040fe4000001000b */
[C---:B------:R-:W-:Y:S02]  /*0620*/  FFMA.FTZ R10, R7.reuse, R10, 0.20012299716472625732 ;  /* 0x3e4ced0b070a7423 */ /* 0x040fe4000001000a */
[C---:B------:R-:W-:Y:S02]  /*0630*/  FFMA.FTZ R11, R6.reuse, R11, -0.16684235632419586182 ;  /* 0xbe2ad8b9060b7423 */ /* 0x040fe4000001000b */
[C---:B------:R-:W-:Y:S01]  /*0640*/  FFMA.FTZ R12, R7.reuse, R10, -0.24999669194221496582 ;  /* 0xbe7fff22070c7423 */ /* 0x040fe2000001000a */
[----:B------:R-:W-:Y:S01]  /*0650*/  FSEL R10, RZ, -23, P0 ;  /* 0xc1b80000ff0a7808 */ /* 0x000fe20000000000 */
[----:B------:R-:W-:Y:S01]  /*0660*/  FFMA.FTZ R11, R6, R11, 0.20012299716472625732 ;  /* 0x3e4ced0b060b7423 */ /* 0x000fe2000001000b */
[----:B------:R-:W-:Y:S01]  /*0670*/  ISETP.GE.U32.AND P0, PT, R4, 0x7f800000, PT ;  /* 0x7f8000000400780c */ /* 0x000fe20003f06070 */
[----:B------:R-:W-:-:S02]  /*0680*/  FFMA.FTZ R12, R7, R12, 0.33333182334899902344 ;  /* 0x3eaaaa78070c7423 */ /* 0x000fc4000001000c */
[C---:B------:R-:W-:Y:S01]  /*0690*/  FFMA.FTZ R13, R6.reuse, R11, -0.24999669194221496582 ;  /* 0xbe7fff22060d7423 */ /* 0x040fe2000001000b */
[----:B------:R-:W-:Y:S01]  /*06a0*/  FSEL R11, RZ, -23, P1 ;  /* 0xc1b80000ff0b7808 */ /* 0x000fe20000800000 */
[----:B------:R-:W-:Y:S01]  /*06b0*/  FFMA.FTZ R12, R7, R12, -0.5 ;  /* 0xbf000000070c7423 */ /* 0x000fe2000001000c */
[----:B------:R-:W-:Y:S01]  /*06c0*/  ISETP.GE.U32.AND P1, PT, R5, 0x7f800000, PT ;  /* 0x7f8000000500780c */ /* 0x000fe20003f26070 */
[----:B------:R-:W-:Y:S01]  /*06d0*/  FFMA.FTZ R13, R6, R13, 0.33333182334899902344 ;  /* 0x3eaaaa78060d7423 */ /* 0x000fe2000001000d */
[----:B------:R-:W-:Y:S01]  /*06e0*/  FFMA.FTZ R9, R9, 1.1920928955078125e-07, R10 ;  /* 0x3400000009097823 */ /* 0x000fe2000001000a */
[C---:B------:R-:W-:Y:S01]  /*06f0*/  FMUL R12, R7.reuse, R12 ;  /* 0x0000000c070c7220 */ /* 0x040fe20000400000 */
[----:B------:R-:W-:Y:S01]  /*0700*/  FFMA.FTZ R8, R8, 1.1920928955078125e-07, R11 ;  /* 0x3400000008087823 */ /* 0x000fe2000001000b */
[C---:B------:R-:W-:Y:S02]  /*0710*/  FFMA.FTZ R13, R6.reuse, R13, -0.5 ;  /* 0xbf000000060d7423 */ /* 0x040fe4000001000d */
[----:B------:R-:W-:Y:S01]  /*0720*/  FFMA.FTZ R12, R7, R12, R7 ;  /* 0x0000000c070c7223 */ /* 0x000fe20000010007 */
[----:B------:R-:W-:Y:S01]  /*0730*/  @P0 MOV R7, 0x7f800000 ;  /* 0x7f80000000070802 */ /* 0x000fe20000000f00 */
[----:B------:R-:W-:-:S02]  /*0740*/  FMUL R13, R6, R13 ;  /* 0x0000000d060d7220 */ /* 0x000fc40000400000 */
[----:B------:R-:W-:Y:S02]  /*0750*/  FFMA.FTZ R9, R9, 0.69314718246459960938, R12 ;  /* 0x3f31721809097823 */ /* 0x000fe4000001000c */
[----:B------:R-:W-:Y:S01]  /*0760*/  FFMA.FTZ R13, R6, R13, R6 ;  /* 0x0000000d060d7223 */ /* 0x000fe20000010006 */
[----:B------:R-:W-:Y:S01]  /*0770*/  @P1 MOV R6, 0x7f800000 ;  /* 0x7f80000000061802 */ /* 0x000fe20000000f00 */
[----:B------:R-:W-:Y:S01]  /*0780*/  @P0 FFMA.FTZ R9, R4, R7, +INF ;  /* 0x7f80000004090423 */ /* 0x000fe20000010007 */
[C---:B------:R-:W-:Y:S01]  /*0790*/  FSETP.NEU.AND P0, PT, R5.reuse, RZ, PT ;  /* 0x000000ff0500720b */ /* 0x040fe20003f0d000 */
[----:B------:R-:W-:Y:S02]  /*07a0*/  FFMA.FTZ R8, R8, 0.69314718246459960938, R13 ;  /* 0x3f31721808087823 */ /* 0x000fe4000001000d */
[----:B------:R-:W-:Y:S01]  /*07b0*/  @P1 FFMA.FTZ R8, R5, R6, +INF ;  /* 0x7f80000005081423 */ /* 0x000fe20000010006 */
[----:B------:R-:W-:Y:S02]  /*07c0*/  FSEL R9, R9, -INF , P2 ;  /* 0xff80000009097808 */ /* 0x000fe40001000000 */
[----:B------:R-:W-:-:S02]  /*07d0*/  SHF.R.S32.HI R5, RZ, 0x1f, R0 ;  /* 0x0000001fff057819 */ /* 0x000fc40000011400 */
[----:B------:R-:W-:Y:S01]  /*07e0*/  FSEL R8, R8, -INF , P0 ;  /* 0xff80000008087808 */ /* 0x000fe20000000000 */
[----:B------:R-:W-:Y:S01]  /*07f0*/  FADD R2, R2, -R9 ;  /* 0x8000000902027221 */ /* 0x000fe20000000000 */
[----:B------:R-:W-:-:S03]  /*0800*/  LEA R4, P1, R0, UR6, 0x2 ;  /* 0x0000000600047c11 */ /* 0x000fc6000f8210ff */
[----:B------:R-:W-:Y:S01]  /*0810*/  FADD R3, R3, -R8 ;  /* 0x8000000803037221 */ /* 0x000fe20000000000 */
[----:B------:R-:W-:-:S05]  /*0820*/  LEA.HI.X R5, R0, UR7, R5, 0x2, P1 ;  /* 0x0000000700057c11 */ /* 0x000fca00088f1405 */
[----:B------:R-:W-:Y:S01]  /*0830*/  STG.E.64 desc[UR4][R4.64], R2 ;  /* 0x0000000204007986 */ /* 0x000fe2000c101b04 */
[----:B------:R-:W-:Y:S05]  /*0840*/  EXIT ;  /* 0x000000000000794d */ /* 0x000fea0003800000 */
.L_x_0:
[----:B------:R-:W-:-:S00]  /*0850*/  BRA `(.L_x_0) ;  /* 0xfffffffc00fc7947 */ /* 0x000fc0000383ffff */
[----:B------:R-:W-:-:S00]  /*0860*/  NOP ;  /* 0x0000000000007918 */ /* 0x000fc00000000000 */
        /* <DEDUP_REMOVED lines=9> */
.L_x_1:


//--------------------- .nv.global.init           --------------------------
	.section	.nv.global.init,"aw",@progbits
.nv.global.init:
	.type		_$_str,@object
	.size		_$_str,(.L_0 - _$_str)
_$_str:
        /*0000*/ 	.byte	0x5f, 0x5f, 0x43, 0x55, 0x44, 0x41, 0x5f, 0x46, 0x54, 0x5a, 0x00
.L_0:


//--------------------- .nv.constant0.triton_poi_fused__log_softmax_28 --------------------------
	.section	.nv.constant0.triton_poi_fused__log_softmax_28,"a",@progbits
	.sectionflags	@""
	.align	4
.nv.constant0.triton_poi_fused__log_softmax_28:
	.zero		548
